	.headerflags	@"EF_CUDA_TEXMODE_UNIFIED EF_CUDA_64BIT_ADDRESS EF_CUDA_ACCELERATORS EF_CUDA_SM90 EF_CUDA_VIRTUAL_SM(EF_CUDA_SM90)"
	.elftype	@"ET_EXEC"


//--------------------- .nv.info                  --------------------------
	.section	.nv.info,"",@"SHT_CUDA_INFO"
	.align	4


	//----- nvinfo : EIATTR_REGCOUNT
	.align		4
        /*0000*/ 	.byte	0x04, 0x2f
        /*0002*/ 	.short	(.L_3 - .L_2)
	.align		4
.L_2:
        /*0004*/ 	.word	index@(triton_poi_fused_clone_8)
        /*0008*/ 	.word	0x0000001a


	//----- nvinfo : EIATTR_MIN_STACK_SIZE
	.align		4
.L_3:
        /*000c*/ 	.byte	0x04, 0x12
        /*000e*/ 	.short	(.L_5 - .L_4)
	.align		4
.L_4:
        /*0010*/ 	.word	index@(triton_poi_fused_clone_8)
        /*0014*/ 	.word	0x00000000


	//----- nvinfo : EIATTR_FRAME_SIZE
	.align		4
.L_5:
        /*0018*/ 	.byte	0x04, 0x11
        /*001a*/ 	.short	(.L_7 - .L_6)
	.align		4
.L_6:
        /*001c*/ 	.word	index@(triton_poi_fused_clone_8)
        /*0020*/ 	.word	0x00000000


	//----- nvinfo : EIATTR_MIN_STACK_SIZE
	.align		4
.L_7:
        /*0024*/ 	.byte	0x04, 0x12
        /*0026*/ 	.short	(.L_9 - .L_8)
	.align		4
.L_8:
        /*0028*/ 	.word	index@(triton_poi_fused_clone_8)
        /*002c*/ 	.word	0x00000000
.L_9:


//--------------------- .nv.info.triton_poi_fused_clone_8 --------------------------
	.section	.nv.info.triton_poi_fused_clone_8,"",@"SHT_CUDA_INFO"
	.sectionflags	@""
	.align	4


	//----- nvinfo : EIATTR_CUDA_API_VERSION
	.align		4
        /*0000*/ 	.byte	0x04, 0x37
        /*0002*/ 	.short	(.L_11 - .L_10)
.L_10:
        /*0004*/ 	.word	0x0000007c


	//----- nvinfo : EIATTR_KPARAM_INFO
	.align		4
.L_11:
        /*0008*/ 	.byte	0x04, 0x17
        /*000a*/ 	.short	(.L_13 - .L_12)
.L_12:
        /*000c*/ 	.word	0x00000000
        /*0010*/ 	.short	0x0007
        /*0012*/ 	.short	0x0038
        /*0014*/ 	.byte	0x00, 0xf0, 0x11, 0x00


	//----- nvinfo : EIATTR_KPARAM_INFO
	.align		4
.L_13:
        /*0018*/ 	.byte	0x04, 0x17
        /*001a*/ 	.short	(.L_15 - .L_14)
.L_14:
        /*001c*/ 	.word	0x00000000
        /*0020*/ 	.short	0x0006
        /*0022*/ 	.short	0x0030
        /*0024*/ 	.byte	0x00, 0xf4, 0x21, 0x00


	//----- nvinfo : EIATTR_KPARAM_INFO
	.align		4
.L_15:
        /*0028*/ 	.byte	0x04, 0x17
        /*002a*/ 	.short	(.L_17 - .L_16)
.L_16:
        /*002c*/ 	.word	0x00000000
        /*0030*/ 	.short	0x0005
        /*0032*/ 	.short	0x0028
        /*0034*/ 	.byte	0x00, 0xf4, 0x21, 0x00


	//----- nvinfo : EIATTR_KPARAM_INFO
	.align		4
.L_17:
        /*0038*/ 	.byte	0x04, 0x17
        /*003a*/ 	.short	(.L_19 - .L_18)
.L_18:
        /*003c*/ 	.word	0x00000000
        /*0040*/ 	.short	0x0004
        /*0042*/ 	.short	0x0020
        /*0044*/ 	.byte	0x00, 0xf4, 0x21, 0x00


	//----- nvinfo : EIATTR_KPARAM_INFO
	.align		4
.L_19:
        /*0048*/ 	.byte	0x04, 0x17
        /*004a*/ 	.short	(.L_21 - .L_20)
.L_20:
        /*004c*/ 	.word	0x00000000
        /*0050*/ 	.short	0x0003
        /*0052*/ 	.short	0x0018
        /*0054*/ 	.byte	0x00, 0xf4, 0x21, 0x00


	//----- nvinfo : EIATTR_KPARAM_INFO
	.align		4
.L_21:
        /*0058*/ 	.byte	0x04, 0x17
        /*005a*/ 	.short	(.L_23 - .L_22)
.L_22:
        /*005c*/ 	.word	0x00000000
        /*0060*/ 	.short	0x0002
        /*0062*/ 	.short	0x0010
        /*0064*/ 	.byte	0x00, 0xf4, 0x21, 0x00


	//----- nvinfo : EIATTR_KPARAM_INFO
	.align		4
.L_23:
        /*0068*/ 	.byte	0x04, 0x17
        /*006a*/ 	.short	(.L_25 - .L_24)
.L_24:
        /*006c*/ 	.word	0x00000000
        /*0070*/ 	.short	0x0001
        /*0072*/ 	.short	0x0008
        /*0074*/ 	.byte	0x00, 0xf4, 0x21, 0x00


	//----- nvinfo : EIATTR_KPARAM_INFO
	.align		4
.L_25:
        /*0078*/ 	.byte	0x04, 0x17
        /*007a*/ 	.short	(.L_27 - .L_26)
.L_26:
        /*007c*/ 	.word	0x00000000
        /*0080*/ 	.short	0x0000
        /*0082*/ 	.short	0x0000
        /*0084*/ 	.byte	0x00, 0xf4, 0x21, 0x00


	//----- nvinfo : EIATTR_SPARSE_MMA_MASK
	.align		4
.L_27:
        /*0088*/ 	.byte	0x03, 0x50
        /*008a*/ 	.short	0x0000


	//----- nvinfo : EIATTR_MAXREG_COUNT
	.align		4
        /*008c*/ 	.byte	0x03, 0x1b
        /*008e*/ 	.short	0x00ff


	//----- nvinfo : EIATTR_EXIT_INSTR_OFFSETS
	.align		4
        /*0090*/ 	.byte	0x04, 0x1c
        /*0092*/ 	.short	(.L_29 - .L_28)


	//   ....[0]....
.L_28:
        /*0094*/ 	.word	0x000006b0


	//   ....[1]....
        /*0098*/ 	.word	0x000006d0


	//----- nvinfo : EIATTR_REQNTID
	.align		4
.L_29:
        /*009c*/ 	.byte	0x04, 0x10
        /*009e*/ 	.short	(.L_31 - .L_30)
.L_30:
        /*00a0*/ 	.word	0x00000080
        /*00a4*/ 	.word	0x00000001
        /*00a8*/ 	.word	0x00000001


	//----- nvinfo : EIATTR_CBANK_PARAM_SIZE
	.align		4
.L_31:
        /*00ac*/ 	.byte	0x03, 0x19
        /*00ae*/ 	.short	0x003c


	//----- nvinfo : EIATTR_PARAM_CBANK
	.align		4
        /*00b0*/ 	.byte	0x04, 0x0a
        /*00b2*/ 	.short	(.L_33 - .L_32)
	.align		4
.L_32:
        /*00b4*/ 	.word	index@(.nv.constant0.triton_poi_fused_clone_8)
        /*00b8*/ 	.short	0x0210
        /*00ba*/ 	.short	0x003c


	//----- nvinfo : EIATTR_SW_WAR
	.align		4
.L_33:
        /*00bc*/ 	.byte	0x04, 0x36
        /*00be*/ 	.short	(.L_35 - .L_34)
.L_34:
        /*00c0*/ 	.word	0x00000008
.L_35:


//--------------------- .nv.callgraph             --------------------------
	.section	.nv.callgraph,"",@"SHT_CUDA_CALLGRAPH"
	.align	4
	.sectionentsize	8
	.align		4
        /*0000*/ 	.word	0x00000000
	.align		4
        /*0004*/ 	.word	0xffffffff
	.align		4
        /*0008*/ 	.word	0x00000000
	.align		4
        /*000c*/ 	.word	0xfffffffe
	.align		4
        /*0010*/ 	.word	0x00000000
	.align		4
        /*0014*/ 	.word	0xfffffffd
	.align		4
        /*0018*/ 	.word	0x00000000
	.align		4
        /*001c*/ 	.word	0xfffffffc


//--------------------- .nv.constant4             --------------------------
	.section	.nv.constant4,"a",@progbits
	.align	8
	.align		8
.nv.constant4:
        /*0000*/ 	.dword	_$_str
	.align		8
        /*0008*/ 	.dword	_$_str_$_2


//--------------------- .text.triton_poi_fused_clone_8 --------------------------
	.section	.text.triton_poi_fused_clone_8,"ax",@progbits
	.align	128
        .global         triton_poi_fused_clone_8
        .type           triton_poi_fused_clone_8,@function
        .size           triton_poi_fused_clone_8,(.L_x_1 - triton_poi_fused_clone_8)
        .other          triton_poi_fused_clone_8,@"STO_CUDA_ENTRY STV_DEFAULT"
triton_poi_fused_clone_8:
.text.triton_poi_fused_clone_8:
[----:B------:R-:W0:Y:S01]  /*0000*/  LDC R1, c[0x0][0x28] ;  /* 0x00000a00ff017b82 */ /* 0x000e220000000800 */
[----:B------:R-:W1:Y:S01]  /*0010*/  S2R R0, SR_TID.X ;  /* 0x0000000000007919 */ /* 0x000e620000002100 */
[----:B------:R-:W-:-:S06]  /*0020*/  ULDC.64 UR4, c[0x0][0x208] ;  /* 0x0000820000047ab9 */ /* 0x000fcc0000000a00 */
[----:B------:R-:W2:Y:S01]  /*0030*/  LDC.64 R16, c[0x0][0x230] ;  /* 0x00008c00ff107b82 */ /* 0x000ea20000000a00 */
[----:B------:R-:W3:Y:S07]  /*0040*/  S2R R3, SR_CTAID.X ;  /* 0x0000000000037919 */ /* 0x000eee0000002500 */
[----:B------:R-:W4:Y:S01]  /*0050*/  LDC.64 R12, c[0x0][0x238] ;  /* 0x00008e00ff0c7b82 */ /* 0x000f220000000a00 */
[----:B-1----:R-:W-:Y:S01]  /*0060*/  IMAD.SHL.U32 R0, R0, 0x2, RZ ;  /* 0x0000000200007824 */ /* 0x002fe200078e00ff */
[----:B---3--:R-:W-:-:S04]  /*0070*/  SHF.R.S32.HI R9, RZ, 0x17, R3 ;  /* 0x00000017ff097819 */ /* 0x008fc80000011403 */
[----:B------:R-:W-:Y:S02]  /*0080*/  LOP3.LUT R0, R0, 0xfe, RZ, 0xc0, !PT ;  /* 0x000000fe00007812 */ /* 0x000fe400078ec0ff */
[----:B------:R-:W-:-:S03]  /*0090*/  SGXT R9, R9, 0x1 ;  /* 0x000000010909781a */ /* 0x000fc60000000200 */
[----:B------:R-:W-:Y:S02]  /*00a0*/  IMAD R6, R3, 0x100, R0 ;  /* 0x0000010003067824 */ /* 0x000fe400078e0200 */
[----:B------:R-:W1:Y:S03]  /*00b0*/  LDC.64 R2, c[0x0][0x228] ;  /* 0x00008a00ff027b82 */ /* 0x000e660000000a00 */
[CC--:B------:R-:W-:Y:S02]  /*00c0*/  LEA.HI R8, R9.reuse, R6.reuse, RZ, 0x6 ;  /* 0x0000000609087211 */ /* 0x0c0fe400078f30ff */
[----:B------:R-:W-:Y:S02]  /*00d0*/  LEA.HI R0, R9, R6, RZ, 0x7 ;  /* 0x0000000609007211 */ /* 0x000fe400078f38ff */
[----:B------:R-:W-:Y:S02]  /*00e0*/  SHF.R.S32.HI R5, RZ, 0x6, R8 ;  /* 0x00000006ff057819 */ /* 0x000fe40000011408 */
[----:B------:R-:W-:-:S02]  /*00f0*/  SHF.R.S32.HI R7, RZ, 0x7, R0 ;  /* 0x00000007ff077819 */ /* 0x000fc40000011400 */
[----:B------:R-:W-:Y:S02]  /*0100*/  LEA.HI R4, R8, R5, RZ, 0x1 ;  /* 0x0000000508047211 */ /* 0x000fe400078f08ff */
[----:B------:R-:W-:Y:S02]  /*0110*/  LEA.HI R0, R0, R7, RZ, 0x1 ;  /* 0x0000000700007211 */ /* 0x000fe400078f08ff */
[----:B------:R-:W-:Y:S02]  /*0120*/  LOP3.LUT R4, R4, 0x7ffffffe, RZ, 0xc0, !PT ;  /* 0x7ffffffe04047812 */ /* 0x000fe400078ec0ff */
[----:B------:R-:W-:Y:S02]  /*0130*/  LOP3.LUT R0, R0, 0xfffffffe, RZ, 0xc0, !PT ;  /* 0xfffffffe00007812 */ /* 0x000fe400078ec0ff */
[----:B------:R-:W-:Y:S01]  /*0140*/  ISETP.GE.AND P0, PT, R6, 0x400, PT ;  /* 0x000004000600780c */ /* 0x000fe20003f06270 */
[----:B------:R-:W-:Y:S02]  /*0150*/  IMAD.IADD R15, R5, 0x1, -R4 ;  /* 0x00000001050f7824 */ /* 0x000fe400078e0a04 */
[----:B------:R-:W-:-:S04]  /*0160*/  IMAD.IADD R0, R7, 0x1, -R0 ;  /* 0x0000000107007824 */ /* 0x000fc800078e0a00 */
[----:B------:R-:W-:Y:S02]  /*0170*/  IMAD R15, R15, 0x2, R0 ;  /* 0x000000020f0f7824 */ /* 0x000fe400078e0200 */
[----:B------:R-:W-:Y:S02]  /*0180*/  IMAD.MOV.U32 R0, RZ, RZ, RZ ;  /* 0x000000ffff007224 */ /* 0x000fe400078e00ff */
[C---:B-1----:R-:W-:Y:S01]  /*0190*/  IMAD.WIDE R4, R15.reuse, 0x4, R2 ;  /* 0x000000040f047825 */ /* 0x042fe200078e0202 */
[----:B------:R-:W-:Y:S01]  /*01a0*/  ISETP.GT.AND P3, PT, R15, 0x1, !P0 ;  /* 0x000000010f00780c */ /* 0x000fe20004764270 */
[----:B------:R-:W1:Y:S02]  /*01b0*/  LDC.64 R2, c[0x0][0x218] ;  /* 0x00008600ff027b82 */ /* 0x000e640000000a00 */
[----:B------:R-:W-:-:S10]  /*01c0*/  IMAD.MOV.U32 R7, RZ, RZ, RZ ;  /* 0x000000ffff077224 */ /* 0x000fd400078e00ff */
[----:B------:R-:W3:Y:S04]  /*01d0*/  @P3 LDG.E.EL R0, desc[UR4][R4.64+-0x8] ;  /* 0xfffff80404003981 */ /* 0x000ee8000c2e1900 */
[----:B------:R5:W3:Y:S01]  /*01e0*/  @P3 LDG.E.EL R7, desc[UR4][R4.64+-0x8] ;  /* 0xfffff80404073981 */ /* 0x000ae2000c2e1900 */
[----:B------:R-:W-:Y:S02]  /*01f0*/  LEA.HI R10, R9, R6, RZ, 0x8 ;  /* 0x00000006090a7211 */ /* 0x000fe400078f40ff */
[----:B------:R-:W-:Y:S02]  /*0200*/  LOP3.LUT R9, R8, 0xffffffc0, RZ, 0xc0, !PT ;  /* 0xffffffc008097812 */ /* 0x000fe400078ec0ff */
[----:B------:R-:W-:Y:S02]  /*0210*/  LOP3.LUT R8, R10, 0xffffff00, RZ, 0xc0, !PT ;  /* 0xffffff000a087812 */ /* 0x000fe400078ec0ff */
[----:B------:R-:W-:-:S02]  /*0220*/  SHF.R.S32.HI R10, RZ, 0x8, R10 ;  /* 0x00000008ff0a7819 */ /* 0x000fc4000001140a */
[----:B------:R-:W-:Y:S01]  /*0230*/  IADD3 R14, R8, R6, -R9 ;  /* 0x00000006080e7210 */ /* 0x000fe20007ffe809 */
[----:B-----5:R-:W5:Y:S04]  /*0240*/  LDC.64 R4, c[0x0][0x210] ;  /* 0x00008400ff047b82 */ /* 0x020f680000000a00 */
[----:B------:R-:W-:-:S04]  /*0250*/  IMAD R10, R10, -0x80, R14 ;  /* 0xffffff800a0a7824 */ /* 0x000fc800078e020e */
[----:B------:R-:W2:Y:S01]  /*0260*/  LDC.64 R8, c[0x0][0x220] ;  /* 0x00008800ff087b82 */ /* 0x000ea20000000a00 */
[----:B------:R-:W-:-:S04]  /*0270*/  IMAD R10, R15, 0x40, R10 ;  /* 0x000000400f0a7824 */ /* 0x000fc800078e020a */
[----:B------:R-:W-:Y:S01]  /*0280*/  VIADD R19, R10, 0xffffff80 ;  /* 0xffffff800a137836 */ /* 0x000fe20000000000 */
[----:B------:R-:W-:-:S03]  /*0290*/  CS2R R10, SRZ ;  /* 0x00000000000a7805 */ /* 0x000fc6000001ff00 */
[----:B-1----:R-:W-:Y:S01]  /*02a0*/  IMAD.WIDE R18, R19, 0x4, R2 ;  /* 0x0000000413127825 */ /* 0x002fe200078e0202 */
[----:B------:R-:W-:Y:S02]  /*02b0*/  CS2R R2, SRZ ;  /* 0x0000000000027805 */ /* 0x000fe4000001ff00 */
[----:B------:R-:W-:-:S04]  /*02c0*/  ISETP.GE.AND P1, PT, R15, 0x2, PT ;  /* 0x000000020f00780c */ /* 0x000fc80003f26270 */
[----:B------:R5:W3:Y:S01]  /*02d0*/  @P3 LDG.E.64 R2, desc[UR4][R18.64] ;  /* 0x0000000412023981 */ /* 0x000ae2000c1e1b00 */
[C---:B------:R-:W-:Y:S02]  /*02e0*/  IMAD R23, R15.reuse, 0x40, R14 ;  /* 0x000000400f177824 */ /* 0x040fe400078e020e */
[----:B0-2---:R-:W-:Y:S01]  /*02f0*/  IMAD.WIDE R20, R15, 0x4, R8 ;  /* 0x000000040f147825 */ /* 0x005fe200078e0208 */
[----:B------:R-:W-:-:S03]  /*0300*/  ISETP.LT.AND P2, PT, R6, 0x400, !P1 ;  /* 0x000004000600780c */ /* 0x000fc60004f41270 */
[C---:B------:R-:W-:Y:S01]  /*0310*/  IMAD.WIDE R8, R15.reuse, 0x4, R16 ;  /* 0x000000040f087825 */ /* 0x040fe200078e0210 */
[----:B------:R-:W2:Y:S01]  /*0320*/  @P3 LDG.E.EL R10, desc[UR4][R20.64+-0x8] ;  /* 0xfffff804140a3981 */ /* 0x000ea2000c2e1900 */
[----:B------:R-:W-:Y:S02]  /*0330*/  CS2R R16, SRZ ;  /* 0x0000000000107805 */ /* 0x000fe4000001ff00 */
[----:B----4-:R-:W-:Y:S01]  /*0340*/  IMAD.WIDE R12, R15, 0x4, R12 ;  /* 0x000000040f0c7825 */ /* 0x010fe200078e020c */
[----:B------:R-:W4:Y:S01]  /*0350*/  @P3 LDG.E.EL R11, desc[UR4][R20.64+-0x8] ;  /* 0xfffff804140b3981 */ /* 0x000f22000c2e1900 */
[----:B------:R-:W-:-:S03]  /*0360*/  CS2R R14, SRZ ;  /* 0x00000000000e7805 */ /* 0x000fc6000001ff00 */
[----:B------:R-:W4:Y:S01]  /*0370*/  @P3 LDG.E.EL R17, desc[UR4][R8.64+-0x8] ;  /* 0xfffff80408113981 */ /* 0x000f22000c2e1900 */
[----:B-----5:R-:W-:-:S03]  /*0380*/  IMAD.WIDE R18, R23, 0x4, R4 ;  /* 0x0000000417127825 */ /* 0x020fc600078e0204 */
[----:B------:R-:W5:Y:S01]  /*0390*/  @P3 LDG.E.EL R14, desc[UR4][R8.64+-0x8] ;  /* 0xfffff804080e3981 */ /* 0x000f62000c2e1900 */
[----:B------:R-:W-:-:S03]  /*03a0*/  CS2R R4, SRZ ;  /* 0x0000000000047805 */ /* 0x000fc6000001ff00 */
[----:B------:R-:W5:Y:S04]  /*03b0*/  @P3 LDG.E.EL R16, desc[UR4][R12.64+-0x8] ;  /* 0xfffff8040c103981 */ /* 0x000f68000c2e1900 */
[----:B------:R0:W5:Y:S04]  /*03c0*/  @P3 LDG.E.EL R15, desc[UR4][R12.64+-0x8] ;  /* 0xfffff8040c0f3981 */ /* 0x000168000c2e1900 */
[----:B------:R-:W5:Y:S01]  /*03d0*/  @P2 LDG.E.64 R4, desc[UR4][R18.64] ;  /* 0x0000000412042981 */ /* 0x000f62000c1e1b00 */
[----:B0-----:R-:W-:Y:S01]  /*03e0*/  IMAD.MOV.U32 R13, RZ, RZ, 0x3e800000 ;  /* 0x3e800000ff0d7424 */ /* 0x001fe200078e00ff */
[----:B---3--:R-:W-:-:S05]  /*03f0*/  SEL R0, R0, RZ, P3 ;  /* 0x000000ff00007207 */ /* 0x008fca0001800000 */
[----:B------:R-:W-:Y:S01]  /*0400*/  FADD R0, R0, 9.9999997473787516356e-06 ;  /* 0x3727c5ac00007421 */ /* 0x000fe20000000000 */
[----:B------:R-:W-:-:S03]  /*0410*/  SEL R7, R7, RZ, P3 ;  /* 0x000000ff07077207 */ /* 0x000fc60001800000 */
[----:B------:R-:W0:Y:S02]  /*0420*/  MUFU.SQRT R20, R0 ;  /* 0x0000000000147308 */ /* 0x000e240000002000 */
[----:B------:R-:W-:-:S06]  /*0430*/  FADD R7, R7, 9.9999997473787516356e-06 ;  /* 0x3727c5ac07077421 */ /* 0x000fcc0000000000 */
[----:B------:R-:W1:Y:S01]  /*0440*/  MUFU.SQRT R8, R7 ;  /* 0x0000000700087308 */ /* 0x000e620000002000 */
[C---:B0-----:R-:W-:Y:S02]  /*0450*/  FSETP.GT.AND P6, PT, R20.reuse, 8.50705917302346158658e+37, PT ;  /* 0x7e8000001400780b */ /* 0x041fe40003fc4000 */
[----:B------:R-:W-:Y:S02]  /*0460*/  FSETP.GEU.AND P4, PT, R20, 1.175494350822287508e-38, PT ;  /* 0x008000001400780b */ /* 0x000fe40003f8e000 */
[----:B------:R-:W-:Y:S02]  /*0470*/  FSEL R9, R13, 1, P6 ;  /* 0x3f8000000d097808 */ /* 0x000fe40003000000 */
[----:B-1----:R-:W-:-:S07]  /*0480*/  FSETP.GT.AND P5, PT, R8, 8.50705917302346158658e+37, PT ;  /* 0x7e8000000800780b */ /* 0x002fce0003fa4000 */
[----:B------:R-:W-:Y:S01]  /*0490*/  @P6 FMUL R20, R20, 0.25 ;  /* 0x3e80000014146820 */ /* 0x000fe20000400000 */
[----:B------:R-:W-:-:S03]  /*04a0*/  FSETP.GEU.AND P6, PT, R8, 1.175494350822287508e-38, PT ;  /* 0x008000000800780b */ /* 0x000fc60003fce000 */
[----:B------:R-:W-:Y:S02]  /*04b0*/  @!P4 FMUL R20, R20, 16777216 ;  /* 0x4b8000001414c820 */ /* 0x000fe40000400000 */
[----:B------:R-:W-:-:S08]  /*04c0*/  @P5 FMUL R8, R8, 0.25 ;  /* 0x3e80000008085820 */ /* 0x000fd00000400000 */
[----:B------:R-:W-:Y:S01]  /*04d0*/  @!P6 FMUL R8, R8, 16777216 ;  /* 0x4b8000000808e820 */ /* 0x000fe20000400000 */
[----:B------:R-:W0:Y:S01]  /*04e0*/  MUFU.RCP R20, R20 ;  /* 0x0000001400147308 */ /* 0x000e220000001000 */
[----:B------:R-:W-:-:S07]  /*04f0*/  FSEL R13, R13, 1, P5 ;  /* 0x3f8000000d0d7808 */ /* 0x000fce0002800000 */
[----:B------:R-:W1:Y:S01]  /*0500*/  MUFU.RCP R8, R8 ;  /* 0x0000000800087308 */ /* 0x000e620000001000 */
[----:B------:R-:W-:Y:S02]  /*0510*/  SEL R0, R3, RZ, P3 ;  /* 0x000000ff03007207 */ /* 0x000fe40001800000 */
[----:B------:R-:W-:Y:S02]  /*0520*/  SEL R7, R2, RZ, P3 ;  /* 0x000000ff02077207 */ /* 0x000fe40001800000 */
[----:B------:R-:W3:Y:S01]  /*0530*/  LDC.64 R2, c[0x0][0x240] ;  /* 0x00009000ff027b82 */ /* 0x000ee20000000a00 */
[----:B--2---:R-:W-:Y:S01]  /*0540*/  SEL R10, R10, RZ, P3 ;  /* 0x000000ff0a0a7207 */ /* 0x004fe20001800000 */
[----:B------:R-:W-:Y:S01]  /*0550*/  @!P4 FMUL R9, R9, 16777216 ;  /* 0x4b8000000909c820 */ /* 0x000fe20000400000 */
[----:B----4-:R-:W-:Y:S01]  /*0560*/  SEL R11, R11, RZ, P3 ;  /* 0x000000ff0b0b7207 */ /* 0x010fe20001800000 */
[----:B------:R-:W-:Y:S02]  /*0570*/  @!P6 FMUL R13, R13, 16777216 ;  /* 0x4b8000000d0de820 */ /* 0x000fe40000400000 */
[----:B------:R-:W-:Y:S01]  /*0580*/  FADD R7, R7, -R10 ;  /* 0x8000000a07077221 */ /* 0x000fe20000000000 */
[----:B0-----:R-:W-:Y:S01]  /*0590*/  FMUL R20, R20, R9 ;  /* 0x0000000914147220 */ /* 0x001fe20000400000 */
[----:B------:R-:W-:Y:S01]  /*05a0*/  FADD R0, R0, -R11 ;  /* 0x8000000b00007221 */ /* 0x000fe20000000000 */
[----:B-1----:R-:W-:Y:S01]  /*05b0*/  FMUL R13, R8, R13 ;  /* 0x0000000d080d7220 */ /* 0x002fe20000400000 */
[----:B-----5:R-:W-:Y:S01]  /*05c0*/  SEL R14, R14, RZ, P3 ;  /* 0x000000ff0e0e7207 */ /* 0x020fe20001800000 */
[----:B------:R-:W-:Y:S01]  /*05d0*/  FMUL R7, R7, R20 ;  /* 0x0000001407077220 */ /* 0x000fe20000400000 */
[----:B------:R-:W-:Y:S01]  /*05e0*/  SEL R17, R17, RZ, P3 ;  /* 0x000000ff11117207 */ /* 0x000fe20001800000 */
[----:B------:R-:W-:Y:S01]  /*05f0*/  FMUL R8, R0, R13 ;  /* 0x0000000d00087220 */ /* 0x000fe20000400000 */
[----:B------:R-:W-:-:S02]  /*0600*/  SEL R16, R16, RZ, P3 ;  /* 0x000000ff10107207 */ /* 0x000fc40001800000 */
[----:B------:R-:W-:-:S03]  /*0610*/  SEL R15, R15, RZ, P3 ;  /* 0x000000ff0f0f7207 */ /* 0x000fc60001800000 */
[----:B------:R-:W-:Y:S02]  /*0620*/  FFMA R0, R7, R14, R16 ;  /* 0x0000000e07007223 */ /* 0x000fe40000000010 */
[----:B------:R-:W-:Y:S01]  /*0630*/  FFMA R15, R8, R17, R15 ;  /* 0x00000011080f7223 */ /* 0x000fe2000000000f */
[----:B------:R-:W-:Y:S02]  /*0640*/  SEL R4, R4, RZ, P2 ;  /* 0x000000ff04047207 */ /* 0x000fe40001000000 */
[----:B------:R-:W-:Y:S02]  /*0650*/  SEL R5, R5, RZ, P2 ;  /* 0x000000ff05057207 */ /* 0x000fe40001000000 */
[----:B------:R-:W-:Y:S02]  /*0660*/  FSETP.GEU.AND P2, PT, R0, RZ, PT ;  /* 0x000000ff0000720b */ /* 0x000fe40003f4e000 */
[----:B------:R-:W-:Y:S01]  /*0670*/  FSETP.GEU.AND P3, PT, R15, RZ, PT ;  /* 0x000000ff0f00720b */ /* 0x000fe20003f6e000 */
[----:B---3--:R-:W-:Y:S01]  /*0680*/  IMAD.WIDE R2, R6, 0x4, R2 ;  /* 0x0000000406027825 */ /* 0x008fe200078e0202 */
[----:B------:R-:W-:-:S02]  /*0690*/  @P1 FSEL R4, R0, RZ, P2 ;  /* 0x000000ff00041208 */ /* 0x000fc40001000000 */
[----:B------:R-:W-:Y:S01]  /*06a0*/  @P1 FSEL R5, R15, RZ, P3 ;  /* 0x000000ff0f051208 */ /* 0x000fe20001800000 */
[----:B------:R-:W-:Y:S08]  /*06b0*/  @P0 EXIT ;  /* 0x000000000000094d */ /* 0x000ff00003800000 */
[----:B------:R-:W-:Y:S01]  /*06c0*/  STG.E.64 desc[UR4][R2.64], R4 ;  /* 0x0000000402007986 */ /* 0x000fe2000c101b04 */
[----:B------:R-:W-:Y:S05]  /*06d0*/  EXIT ;  /* 0x000000000000794d */ /* 0x000fea0003800000 */
.L_x_0:
[----:B------:R-:W-:-:S00]  /*06e0*/  BRA `(.L_x_0) ;  /* 0xfffffffc00fc7947 */ /* 0x000fc0000383ffff */
[----:B------:R-:W-:-:S00]  /*06f0*/  NOP ;  /* 0x0000000000007918 */ /* 0x000fc00000000000 */
        /* <DEDUP_REMOVED lines=8> */
.L_x_1:


//--------------------- .nv.global.init           --------------------------
	.section	.nv.global.init,"aw",@progbits
.nv.global.init:
	.type		_$_str,@object
	.size		_$_str,(_$_str_$_2 - _$_str)
_$_str:
        /*0000*/ 	.byte	0x5f, 0x5f, 0x43, 0x55, 0x44, 0x41, 0x5f, 0x46, 0x54, 0x5a, 0x00
	.type		_$_str_$_2,@object
	.size		_$_str_$_2,(.L_1 - _$_str_$_2)
_$_str_$_2:
        /*000b*/ 	.byte	0x5f, 0x5f, 0x43, 0x55, 0x44, 0x41, 0x5f, 0x50, 0x52, 0x45, 0x43, 0x5f, 0x53, 0x51, 0x52, 0x54
        /*001b*/ 	.byte	0x00
.L_1:


//--------------------- .nv.constant0.triton_poi_fused_clone_8 --------------------------
	.section	.nv.constant0.triton_poi_fused_clone_8,"a",@progbits
	.sectionflags	@""
	.align	4
.nv.constant0.triton_poi_fused_clone_8:
	.zero		588
